	.headerflags	@"EF_CUDA_TEXMODE_UNIFIED EF_CUDA_64BIT_ADDRESS EF_CUDA_ACCELERATORS EF_CUDA_SM90 EF_CUDA_VIRTUAL_SM(EF_CUDA_SM90)"
	.elftype	@"ET_EXEC"


//--------------------- .nv.info                  --------------------------
	.section	.nv.info,"",@"SHT_CUDA_INFO"
	.align	4


	//----- nvinfo : EIATTR_REGCOUNT
	.align		4
        /*0000*/ 	.byte	0x04, 0x2f
        /*0002*/ 	.short	(.L_2 - .L_1)
	.align		4
.L_1:
        /*0004*/ 	.word	index@(triton_poi_fused_gelu_9)
        /*0008*/ 	.word	0x0000000d


	//----- nvinfo : EIATTR_MIN_STACK_SIZE
	.align		4
.L_2:
        /*000c*/ 	.byte	0x04, 0x12
        /*000e*/ 	.short	(.L_4 - .L_3)
	.align		4
.L_3:
        /*0010*/ 	.word	index@(triton_poi_fused_gelu_9)
        /*0014*/ 	.word	0x00000000


	//----- nvinfo : EIATTR_FRAME_SIZE
	.align		4
.L_4:
        /*0018*/ 	.byte	0x04, 0x11
        /*001a*/ 	.short	(.L_6 - .L_5)
	.align		4
.L_5:
        /*001c*/ 	.word	index@(triton_poi_fused_gelu_9)
        /*0020*/ 	.word	0x00000000


	//----- nvinfo : EIATTR_MIN_STACK_SIZE
	.align		4
.L_6:
        /*0024*/ 	.byte	0x04, 0x12
        /*0026*/ 	.short	(.L_8 - .L_7)
	.align		4
.L_7:
        /*0028*/ 	.word	index@(triton_poi_fused_gelu_9)
        /*002c*/ 	.word	0x00000000
.L_8:


//--------------------- .nv.info.triton_poi_fused_gelu_9 --------------------------
	.section	.nv.info.triton_poi_fused_gelu_9,"",@"SHT_CUDA_INFO"
	.sectionflags	@""
	.align	4


	//----- nvinfo : EIATTR_CUDA_API_VERSION
	.align		4
        /*0000*/ 	.byte	0x04, 0x37
        /*0002*/ 	.short	(.L_10 - .L_9)
.L_9:
        /*0004*/ 	.word	0x0000007c


	//----- nvinfo : EIATTR_KPARAM_INFO
	.align		4
.L_10:
        /*0008*/ 	.byte	0x04, 0x17
        /*000a*/ 	.short	(.L_12 - .L_11)
.L_11:
        /*000c*/ 	.word	0x00000000
        /*0010*/ 	.short	0x0002
        /*0012*/ 	.short	0x0010
        /*0014*/ 	.byte	0x00, 0xf0, 0x11, 0x00


	//----- nvinfo : EIATTR_KPARAM_INFO
	.align		4
.L_12:
        /*0018*/ 	.byte	0x04, 0x17
        /*001a*/ 	.short	(.L_14 - .L_13)
.L_13:
        /*001c*/ 	.word	0x00000000
        /*0020*/ 	.short	0x0001
        /*0022*/ 	.short	0x0008
        /*0024*/ 	.byte	0x00, 0xf4, 0x21, 0x00


	//----- nvinfo : EIATTR_KPARAM_INFO
	.align		4
.L_14:
        /*0028*/ 	.byte	0x04, 0x17
        /*002a*/ 	.short	(.L_16 - .L_15)
.L_15:
        /*002c*/ 	.word	0x00000000
        /*0030*/ 	.short	0x0000
        /*0032*/ 	.short	0x0000
        /*0034*/ 	.byte	0x00, 0xf4, 0x21, 0x00


	//----- nvinfo : EIATTR_SPARSE_MMA_MASK
	.align		4
.L_16:
        /*0038*/ 	.byte	0x03, 0x50
        /*003a*/ 	.short	0x0000


	//----- nvinfo : EIATTR_MAXREG_COUNT
	.align		4
        /*003c*/ 	.byte	0x03, 0x1b
        /*003e*/ 	.short	0x00ff


	//----- nvinfo : EIATTR_EXIT_INSTR_OFFSETS
	.align		4
        /*0040*/ 	.byte	0x04, 0x1c
        /*0042*/ 	.short	(.L_18 - .L_17)


	//   ....[0]....
.L_17:
        /*0044*/ 	.word	0x000002f0


	//   ....[1]....
        /*0048*/ 	.word	0x00000310


	//----- nvinfo : EIATTR_REQNTID
	.align		4
.L_18:
        /*004c*/ 	.byte	0x04, 0x10
        /*004e*/ 	.short	(.L_20 - .L_19)
.L_19:
        /*0050*/ 	.word	0x00000080
        /*0054*/ 	.word	0x00000001
        /*0058*/ 	.word	0x00000001


	//----- nvinfo : EIATTR_CBANK_PARAM_SIZE
	.align		4
.L_20:
        /*005c*/ 	.byte	0x03, 0x19
        /*005e*/ 	.short	0x0014


	//----- nvinfo : EIATTR_PARAM_CBANK
	.align		4
        /*0060*/ 	.byte	0x04, 0x0a
        /*0062*/ 	.short	(.L_22 - .L_21)
	.align		4
.L_21:
        /*0064*/ 	.word	index@(.nv.constant0.triton_poi_fused_gelu_9)
        /*0068*/ 	.short	0x0210
        /*006a*/ 	.short	0x0014


	//----- nvinfo : EIATTR_SW_WAR
	.align		4
.L_22:
        /*006c*/ 	.byte	0x04, 0x36
        /*006e*/ 	.short	(.L_24 - .L_23)
.L_23:
        /*0070*/ 	.word	0x00000008
.L_24:


//--------------------- .nv.callgraph             --------------------------
	.section	.nv.callgraph,"",@"SHT_CUDA_CALLGRAPH"
	.align	4
	.sectionentsize	8
	.align		4
        /*0000*/ 	.word	0x00000000
	.align		4
        /*0004*/ 	.word	0xffffffff
	.align		4
        /*0008*/ 	.word	0x00000000
	.align		4
        /*000c*/ 	.word	0xfffffffe
	.align		4
        /*0010*/ 	.word	0x00000000
	.align		4
        /*0014*/ 	.word	0xfffffffd
	.align		4
        /*0018*/ 	.word	0x00000000
	.align		4
        /*001c*/ 	.word	0xfffffffc


//--------------------- .nv.constant4             --------------------------
	.section	.nv.constant4,"a",@progbits
	.align	8
	.align		8
.nv.constant4:
        /*0000*/ 	.dword	_$_str


//--------------------- .text.triton_poi_fused_gelu_9 --------------------------
	.section	.text.triton_poi_fused_gelu_9,"ax",@progbits
	.align	128
        .global         triton_poi_fused_gelu_9
        .type           triton_poi_fused_gelu_9,@function
        .size           triton_poi_fused_gelu_9,(.L_x_1 - triton_poi_fused_gelu_9)
        .other          triton_poi_fused_gelu_9,@"STO_CUDA_ENTRY STV_DEFAULT"
triton_poi_fused_gelu_9:
.text.triton_poi_fused_gelu_9:
[----:B------:R-:W0:Y:S02]  /*0000*/  LDC R1, c[0x0][0x28] ;  /* 0x00000a00ff017b82 */ /* 0x000e240000000800 */
[----:B------:R-:W1:Y:S01]  /*0010*/  S2R R0, SR_TID.X ;  /* 0x0000000000007919 */ /* 0x000e620000002100 */
[----:B------:R-:W2:Y:S01]  /*0020*/  LDC.64 R2, c[0x0][0x210] ;  /* 0x00008400ff027b82 */ /* 0x000ea20000000a00 */
[----:B------:R-:W-:Y:S01]  /*0030*/  HFMA2.MMA R4, -RZ, RZ, 0, 0 ;  /* 0x00000000ff047435 */ /* 0x000fe200000001ff */
[----:B------:R-:W-:Y:S01]  /*0040*/  ULDC.64 UR4, c[0x0][0x208] ;  /* 0x0000820000047ab9 */ /* 0x000fe20000000a00 */
[----:B------:R-:W3:Y:S01]  /*0050*/  S2R R5, SR_CTAID.X ;  /* 0x0000000000057919 */ /* 0x000ee20000002500 */
[----:B------:R-:W-:Y:S01]  /*0060*/  HFMA2.MMA R7, -RZ, RZ, 0.958984375, -6.1690807342529296875e-05 ;  /* 0x3bac840bff077435 */ /* 0x000fe200000001ff */
[----:B------:R-:W-:Y:S01]  /*0070*/  IMAD.MOV.U32 R6, RZ, RZ, -0x460a9f47 ;  /* 0xb9f560b9ff067424 */ /* 0x000fe200078e00ff */
[----:B------:R-:W-:Y:S01]  /*0080*/  HFMA2.MMA R8, -RZ, RZ, -1.26171875, -2.110004425048828125e-05 ;  /* 0xbd0c8162ff087435 */ /* 0x000fe200000001ff */
[----:B------:R-:W-:Y:S01]  /*0090*/  ULDC.64 UR6, c[0x0][0x218] ;  /* 0x0000860000067ab9 */ /* 0x000fe20000000a00 */
[----:B-1----:R-:W-:-:S04]  /*00a0*/  LOP3.LUT R0, R0, 0x7f, RZ, 0xc0, !PT ;  /* 0x0000007f00007812 */ /* 0x002fc800078ec0ff */
[----:B---3--:R-:W-:-:S04]  /*00b0*/  LEA R0, R5, R0, 0x7 ;  /* 0x0000000005007211 */ /* 0x008fc800078e38ff */
[C---:B------:R-:W-:Y:S01]  /*00c0*/  ISETP.GE.AND P0, PT, R0.reuse, 0x100, PT ;  /* 0x000001000000780c */ /* 0x040fe20003f06270 */
[----:B--2---:R-:W-:-:S12]  /*00d0*/  IMAD.WIDE R2, R0, 0x4, R2 ;  /* 0x0000000400027825 */ /* 0x004fd800078e0202 */
[----:B------:R1:W2:Y:S01]  /*00e0*/  @!P0 LDG.E R4, desc[UR4][R2.64] ;  /* 0x0000000402048981 */ /* 0x0002a2000c1e1900 */
[----:B------:R-:W-:Y:S01]  /*00f0*/  MOV R5, 0x3789ca3c ;  /* 0x3789ca3c00057802 */ /* 0x000fe20000000f00 */
[----:B-1----:R-:W-:Y:S01]  /*0100*/  HFMA2.MMA R3, -RZ, RZ, 1.853515625, -0.00091457366943359375 ;  /* 0x3f6a937eff037435 */ /* 0x002fe200000001ff */
[----:B------:R-:W-:Y:S02]  /*0110*/  IMAD.MOV.U32 R2, RZ, RZ, 0x3e1cf906 ;  /* 0x3e1cf906ff027424 */ /* 0x000fe400078e00ff */
[C---:B--2---:R-:W-:Y:S01]  /*0120*/  FMUL R10, R4.reuse, 0.70710676908493041992 ;  /* 0x3f3504f3040a7820 */ /* 0x044fe20000400000 */
[----:B------:R-:W-:-:S03]  /*0130*/  FMUL R4, R4, 0.5 ;  /* 0x3f00000004047820 */ /* 0x000fc60000400000 */
[----:B------:R-:W-:-:S05]  /*0140*/  FADD.FTZ R9, |R10|, -RZ ;  /* 0x800000ff0a097221 */ /* 0x000fca0000010200 */
[----:B------:R-:W-:-:S13]  /*0150*/  FSETP.GE.AND P1, PT, R9, 1.0029599666595458984, PT ;  /* 0x3f8060fe0900780b */ /* 0x000fda0003f26000 */
[----:B------:R-:W-:Y:S01]  /*0160*/  @!P1 MOV R5, 0x38b1e96a ;  /* 0x38b1e96a00059802 */ /* 0x000fe20000000f00 */
[----:B------:R-:W-:Y:S02]  /*0170*/  @!P1 IMAD.MOV.U32 R6, RZ, RZ, -0x45a8b2e0 ;  /* 0xba574d20ff069424 */ /* 0x000fe400078e00ff */
[----:B------:R-:W-:Y:S01]  /*0180*/  @!P1 FMUL R9, R10, R10 ;  /* 0x0000000a0a099220 */ /* 0x000fe20000400000 */
[----:B------:R-:W-:Y:S01]  /*0190*/  @!P1 MOV R7, 0x3baad5ea ;  /* 0x3baad5ea00079802 */ /* 0x000fe20000000f00 */
[----:B------:R-:W-:Y:S01]  /*01a0*/  @!P1 IMAD.MOV.U32 R2, RZ, RZ, 0x3de718af ;  /* 0x3de718afff029424 */ /* 0x000fe200078e00ff */
[----:B------:R-:W-:Y:S01]  /*01b0*/  @!P1 MOV R8, 0xbcdc1be7 ;  /* 0xbcdc1be700089802 */ /* 0x000fe20000000f00 */
[----:B------:R-:W-:Y:S01]  /*01c0*/  FFMA.FTZ R6, R9, R5, R6 ;  /* 0x0000000509067223 */ /* 0x000fe20000010006 */
[----:B------:R-:W-:Y:S02]  /*01d0*/  @!P1 MOV R3, 0xbec093ac ;  /* 0xbec093ac00039802 */ /* 0x000fe40000000f00 */
[----:B------:R-:W-:Y:S01]  /*01e0*/  MOV R5, 0x3f20d842 ;  /* 0x3f20d84200057802 */ /* 0x000fe20000000f00 */
[----:B------:R-:W-:Y:S01]  /*01f0*/  FFMA.FTZ R7, R6, R9, R7 ;  /* 0x0000000906077223 */ /* 0x000fe20000010007 */
[----:B------:R-:W-:-:S03]  /*0200*/  @!P1 MOV R5, 0x3e0375d3 ;  /* 0x3e0375d300059802 */ /* 0x000fc60000000f00 */
[----:B------:R-:W-:-:S04]  /*0210*/  FFMA.FTZ R7, R7, R9, R8 ;  /* 0x0000000907077223 */ /* 0x000fc80000010008 */
[----:B------:R-:W-:-:S04]  /*0220*/  FFMA.FTZ R2, R7, R9, R2 ;  /* 0x0000000907027223 */ /* 0x000fc80000010002 */
[----:B------:R-:W-:Y:S01]  /*0230*/  FFMA.FTZ R2, R2, R9, R3 ;  /* 0x0000000902027223 */ /* 0x000fe20000010003 */
[----:B------:R-:W-:-:S03]  /*0240*/  FSEL R3, -R9, R10, P1 ;  /* 0x0000000a09037208 */ /* 0x000fc60000800100 */
[----:B------:R-:W-:-:S04]  /*0250*/  FFMA.FTZ R2, R2, R9, R5 ;  /* 0x0000000902027223 */ /* 0x000fc80000010005 */
[----:B------:R-:W-:Y:S01]  /*0260*/  FFMA.FTZ R5, R2, R3, R3 ;  /* 0x0000000302057223 */ /* 0x000fe20000010003 */
[----:B------:R-:W-:-:S03]  /*0270*/  SHF.R.S32.HI R3, RZ, 0x1f, R0 ;  /* 0x0000001fff037819 */ /* 0x000fc60000011400 */
[----:B------:R-:W1:Y:S02]  /*0280*/  @P1 MUFU.EX2 R2, R5 ;  /* 0x0000000500021308 */ /* 0x000e640000000800 */
[----:B-1----:R-:W-:-:S05]  /*0290*/  @P1 FADD R2, -R2, 1 ;  /* 0x3f80000002021421 */ /* 0x002fca0000000100 */
[----:B------:R-:W-:Y:S02]  /*02a0*/  @P1 LOP3.LUT R5, R2, 0x80000000, R10, 0xf8, !PT ;  /* 0x8000000002051812 */ /* 0x000fe400078ef80a */
[----:B------:R-:W-:-:S03]  /*02b0*/  LEA R2, P1, R0, UR6, 0x2 ;  /* 0x0000000600027c11 */ /* 0x000fc6000f8210ff */
[----:B------:R-:W-:Y:S01]  /*02c0*/  FADD R7, R5, 1 ;  /* 0x3f80000005077421 */ /* 0x000fe20000000000 */
[----:B------:R-:W-:-:S03]  /*02d0*/  LEA.HI.X R3, R0, UR7, R3, 0x2, P1 ;  /* 0x0000000700037c11 */ /* 0x000fc600088f1403 */
[----:B------:R-:W-:Y:S01]  /*02e0*/  FMUL R7, R4, R7 ;  /* 0x0000000704077220 */ /* 0x000fe20000400000 */
[----:B------:R-:W-:Y:S06]  /*02f0*/  @P0 EXIT ;  /* 0x000000000000094d */ /* 0x000fec0003800000 */
[----:B------:R-:W-:Y:S01]  /*0300*/  STG.E desc[UR4][R2.64], R7 ;  /* 0x0000000702007986 */ /* 0x000fe2000c101904 */
[----:B------:R-:W-:Y:S05]  /*0310*/  EXIT ;  /* 0x000000000000794d */ /* 0x000fea0003800000 */
.L_x_0:
[----:B------:R-:W-:-:S00]  /*0320*/  BRA `(.L_x_0) ;  /* 0xfffffffc00fc7947 */ /* 0x000fc0000383ffff */
[----:B------:R-:W-:-:S00]  /*0330*/  NOP ;  /* 0x0000000000007918 */ /* 0x000fc00000000000 */
        /* <DEDUP_REMOVED lines=12> */
.L_x_1:


//--------------------- .nv.global.init           --------------------------
	.section	.nv.global.init,"aw",@progbits
.nv.global.init:
	.type		_$_str,@object
	.size		_$_str,(.L_0 - _$_str)
_$_str:
        /*0000*/ 	.byte	0x5f, 0x5f, 0x43, 0x55, 0x44, 0x41, 0x5f, 0x46, 0x54, 0x5a, 0x00
.L_0:


//--------------------- .nv.constant0.triton_poi_fused_gelu_9 --------------------------
	.section	.nv.constant0.triton_poi_fused_gelu_9,"a",@progbits
	.sectionflags	@""
	.align	4
.nv.constant0.triton_poi_fused_gelu_9:
	.zero		548
